//
// Generated by NVIDIA NVVM Compiler
//
// Compiler Build ID: CL-36424714
// Cuda compilation tools, release 13.0, V13.0.88
// Based on NVVM 20.0.0
//

.version 9.0
.target sm_100
.address_size 64

	// .globl	_Z15vector_additionPiS_S_

.visible .entry _Z15vector_additionPiS_S_(
	.param .u64 .ptr .align 1 _Z15vector_additionPiS_S__param_0,
	.param .u64 .ptr .align 1 _Z15vector_additionPiS_S__param_1,
	.param .u64 .ptr .align 1 _Z15vector_additionPiS_S__param_2
)
{
	.reg .pred 	%p<2>;
	.reg .b32 	%r<8>;
	.reg .b64 	%rd<11>;

	ld.param.u64 	%rd1, [_Z15vector_additionPiS_S__param_0];
	ld.param.u64 	%rd2, [_Z15vector_additionPiS_S__param_1];
	ld.param.u64 	%rd3, [_Z15vector_additionPiS_S__param_2];
	mov.u32 	%r2, %ctaid.x;
	mov.u32 	%r3, %ntid.x;
	mov.u32 	%r4, %tid.x;
	mad.lo.s32 	%r1, %r2, %r3, %r4;
	setp.gt.s32 	%p1, %r1, 999;
	@%p1 bra 	$L__BB0_2;
	cvta.to.global.u64 	%rd4, %rd1;
	cvta.to.global.u64 	%rd5, %rd2;
	cvta.to.global.u64 	%rd6, %rd3;
	mul.wide.s32 	%rd7, %r1, 4;
	add.s64 	%rd8, %rd4, %rd7;
	ld.global.u32 	%r5, [%rd8];
	add.s64 	%rd9, %rd5, %rd7;
	ld.global.u32 	%r6, [%rd9];
	add.s32 	%r7, %r6, %r5;
	add.s64 	%rd10, %rd6, %rd7;
	st.global.u32 	[%rd10], %r7;
$L__BB0_2:
	ret;

}


// ===== COMPILED SASS (sm_100) =====

	.target	sm_100

	.elftype	@"ET_EXEC"


//--------------------- .note.nv.tkinfo           --------------------------
	.section	.note.nv.tkinfo,"",@"SHT_NOTE"
	.sectionflags	@"SHF_NOTE_NV_TKINFO"
	.tkinfo
        /*0018*/ 	.word	0x00000002
        /*0030*/ 	.string	""
        /*0030*/ 	.string	"ptxas"
        /*0030*/ 	.string	"Cuda compilation tools, release 13.0, V13.0.88"
        /*0030*/ 	.string	"Build cuda_13.0.r13.0/compiler.36424714_0"
        /*0030*/ 	.string	"-arch sm_100 -m 64 "



//--------------------- .note.nv.cuinfo           --------------------------
	.section	.note.nv.cuinfo,"",@"SHT_NOTE"
	.sectionflags	@"SHF_NOTE_NV_CUINFO"
        /*0018*/ 	.short	0x0002
        /*001a*/ 	.short	0x0064
        /*001c*/ 	.short	0x0082
	.zero		2


//--------------------- .nv.info                  --------------------------
	.section	.nv.info,"",@"SHT_CUDA_INFO"
	.align	4


	//----- nvinfo : EIATTR_REGCOUNT
	.align		4
        /*0000*/ 	.byte	0x04, 0x2f
        /*0002*/ 	.short	(.L_1 - .L_0)
	.align		4
.L_0:
        /*0004*/ 	.word	index@(_Z15vector_additionPiS_S_)
        /*0008*/ 	.word	0x0000000c


	//----- nvinfo : EIATTR_FRAME_SIZE
	.align		4
.L_1:
        /*000c*/ 	.byte	0x04, 0x11
        /*000e*/ 	.short	(.L_3 - .L_2)
	.align		4
.L_2:
        /*0010*/ 	.word	index@(_Z15vector_additionPiS_S_)
        /*0014*/ 	.word	0x00000000


	//----- nvinfo : EIATTR_MIN_STACK_SIZE
	.align		4
.L_3:
        /*0018*/ 	.byte	0x04, 0x12
        /*001a*/ 	.short	(.L_5 - .L_4)
	.align		4
.L_4:
        /*001c*/ 	.word	index@(_Z15vector_additionPiS_S_)
        /*0020*/ 	.word	0x00000000
.L_5:


//--------------------- .nv.compat                --------------------------
	.section	.nv.compat,"",@"SHT_CUDA_COMPAT_INFO"
	.align	4
        /*0000*/ 	.byte	0x02, 0x09, 0x00, 0x00, 0x02, 0x02, 0x01, 0x00, 0x02, 0x05, 0x05, 0x00, 0x03, 0x07, 0x01, 0x01
        /*0010*/ 	.byte	0x02, 0x03, 0x00, 0x00, 0x02, 0x06, 0x01, 0x00, 0x04, 0x0b, 0x08, 0x00, 0x09, 0x00, 0x00, 0x00
        /*0020*/ 	.byte	0x00, 0x00, 0x00, 0x00


//--------------------- .nv.info._Z15vector_additionPiS_S_ --------------------------
	.section	.nv.info._Z15vector_additionPiS_S_,"",@"SHT_CUDA_INFO"
	.sectionflags	@""
	.align	4


	//----- nvinfo : EIATTR_CUDA_API_VERSION
	.align		4
        /*0000*/ 	.byte	0x04, 0x37
        /*0002*/ 	.short	(.L_7 - .L_6)
.L_6:
        /*0004*/ 	.word	0x00000082


	//----- nvinfo : EIATTR_KPARAM_INFO
	.align		4
.L_7:
        /*0008*/ 	.byte	0x04, 0x17
        /*000a*/ 	.short	(.L_9 - .L_8)
.L_8:
        /*000c*/ 	.word	0x00000000
        /*0010*/ 	.short	0x0002
        /*0012*/ 	.short	0x0010
        /*0014*/ 	.byte	0x00, 0xf5, 0x21, 0x00


	//----- nvinfo : EIATTR_KPARAM_INFO
	.align		4
.L_9:
        /*0018*/ 	.byte	0x04, 0x17
        /*001a*/ 	.short	(.L_11 - .L_10)
.L_10:
        /*001c*/ 	.word	0x00000000
        /*0020*/ 	.short	0x0001
        /*0022*/ 	.short	0x0008
        /*0024*/ 	.byte	0x00, 0xf5, 0x21, 0x00


	//----- nvinfo : EIATTR_KPARAM_INFO
	.align		4
.L_11:
        /*0028*/ 	.byte	0x04, 0x17
        /*002a*/ 	.short	(.L_13 - .L_12)
.L_12:
        /*002c*/ 	.word	0x00000000
        /*0030*/ 	.short	0x0000
        /*0032*/ 	.short	0x0000
        /*0034*/ 	.byte	0x00, 0xf5, 0x21, 0x00


	//----- nvinfo : EIATTR_SPARSE_MMA_MASK
	.align		4
.L_13:
        /*0038*/ 	.byte	0x03, 0x50
        /*003a*/ 	.short	0x0000


	//----- nvinfo : EIATTR_MAXREG_COUNT
	.align		4
        /*003c*/ 	.byte	0x03, 0x1b
        /*003e*/ 	.short	0x00ff


	//----- nvinfo : EIATTR_MERCURY_ISA_VERSION
	.align		4
        /*0040*/ 	.byte	0x03, 0x5f
        /*0042*/ 	.short	0x0101


	//----- nvinfo : EIATTR_VRC_CTA_INIT_COUNT
	.align		4
        /*0044*/ 	.byte	0x02, 0x4a
	.zero		1
	.zero		1


	//----- nvinfo : EIATTR_EXIT_INSTR_OFFSETS
	.align		4
        /*0048*/ 	.byte	0x04, 0x1c
        /*004a*/ 	.short	(.L_15 - .L_14)


	//   ....[0]....
.L_14:
        /*004c*/ 	.word	0x00000060


	//   ....[1]....
        /*0050*/ 	.word	0x00000120


	//----- nvinfo : EIATTR_CBANK_PARAM_SIZE
	.align		4
.L_15:
        /*0054*/ 	.byte	0x03, 0x19
        /*0056*/ 	.short	0x0018


	//----- nvinfo : EIATTR_PARAM_CBANK
	.align		4
        /*0058*/ 	.byte	0x04, 0x0a
        /*005a*/ 	.short	(.L_17 - .L_16)
	.align		4
.L_16:
        /*005c*/ 	.word	index@(.nv.constant0._Z15vector_additionPiS_S_)
        /*0060*/ 	.short	0x0380
        /*0062*/ 	.short	0x0018


	//----- nvinfo : EIATTR_SW_WAR
	.align		4
.L_17:
        /*0064*/ 	.byte	0x04, 0x36
        /*0066*/ 	.short	(.L_19 - .L_18)
.L_18:
        /*0068*/ 	.word	0x00000008
.L_19:


//--------------------- .nv.callgraph             --------------------------
	.section	.nv.callgraph,"",@"SHT_CUDA_CALLGRAPH"
	.align	4
	.sectionentsize	8
	.align		4
        /*0000*/ 	.word	0x00000000
	.align		4
        /*0004*/ 	.word	0xffffffff
	.align		4
        /*0008*/ 	.word	0x00000000
	.align		4
        /*000c*/ 	.word	0xfffffffe
	.align		4
        /*0010*/ 	.word	0x00000000
	.align		4
        /*0014*/ 	.word	0xfffffffd
	.align		4
        /*0018*/ 	.word	0x00000000
	.align		4
        /*001c*/ 	.word	0xfffffffc


//--------------------- .text._Z15vector_additionPiS_S_ --------------------------
	.section	.text._Z15vector_additionPiS_S_,"ax",@progbits
	.align	128
        .global         _Z15vector_additionPiS_S_
        .type           _Z15vector_additionPiS_S_,@function
        .size           _Z15vector_additionPiS_S_,(.L_x_1 - _Z15vector_additionPiS_S_)
        .other          _Z15vector_additionPiS_S_,@"STO_CUDA_ENTRY STV_DEFAULT"
_Z15vector_additionPiS_S_:
.text._Z15vector_additionPiS_S_:
[----:B------:R-:W-:Y:S01]  /*0000*/  LDC R1, c[0x0][0x37c] ;  /* 0x0000df00ff017b82 */ /* 0x000fe20000000800 */
[----:B------:R-:W0:Y:S07]  /*0010*/  S2R R0, SR_TID.X ;  /* 0x0000000000007919 */ /* 0x000e2e0000002100 */
[----:B------:R-:W0:Y:S08]  /*0020*/  S2UR UR4, SR_CTAID.X ;  /* 0x00000000000479c3 */ /* 0x000e300000002500 */
[----:B------:R-:W0:Y:S02]  /*0030*/  LDC R9, c[0x0][0x360] ;  /* 0x0000d800ff097b82 */ /* 0x000e240000000800 */
[----:B0-----:R-:W-:-:S05]  /*0040*/  IMAD R9, R9, UR4, R0 ;  /* 0x0000000409097c24 */ /* 0x001fca000f8e0200 */
[----:B------:R-:W-:-:S13]  /*0050*/  ISETP.GT.AND P0, PT, R9, 0x3e7, PT ;  /* 0x000003e70900780c */ /* 0x000fda0003f04270 */
[----:B------:R-:W-:Y:S05]  /*0060*/  @P0 EXIT ;  /* 0x000000000000094d */ /* 0x000fea0003800000 */
[----:B------:R-:W0:Y:S01]  /*0070*/  LDC.64 R2, c[0x0][0x380] ;  /* 0x0000e000ff027b82 */ /* 0x000e220000000a00 */
[----:B------:R-:W1:Y:S07]  /*0080*/  LDCU.64 UR4, c[0x0][0x358] ;  /* 0x00006b00ff0477ac */ /* 0x000e6e0008000a00 */
[----:B------:R-:W2:Y:S08]  /*0090*/  LDC.64 R4, c[0x0][0x388] ;  /* 0x0000e200ff047b82 */ /* 0x000eb00000000a00 */
[----:B------:R-:W3:Y:S01]  /*00a0*/  LDC.64 R6, c[0x0][0x390] ;  /* 0x0000e400ff067b82 */ /* 0x000ee20000000a00 */
[----:B0-----:R-:W-:-:S06]  /*00b0*/  IMAD.WIDE R2, R9, 0x4, R2 ;  /* 0x0000000409027825 */ /* 0x001fcc00078e0202 */
[----:B-1----:R-:W4:Y:S01]  /*00c0*/  LDG.E R2, desc[UR4][R2.64] ;  /* 0x0000000402027981 */ /* 0x002f22000c1e1900 */
[----:B--2---:R-:W-:-:S06]  /*00d0*/  IMAD.WIDE R4, R9, 0x4, R4 ;  /* 0x0000000409047825 */ /* 0x004fcc00078e0204 */
[----:B------:R-:W4:Y:S01]  /*00e0*/  LDG.E R5, desc[UR4][R4.64] ;  /* 0x0000000404057981 */ /* 0x000f22000c1e1900 */
[----:B---3--:R-:W-:Y:S01]  /*00f0*/  IMAD.WIDE R6, R9, 0x4, R6 ;  /* 0x0000000409067825 */ /* 0x008fe200078e0206 */
[----:B----4-:R-:W-:-:S05]  /*0100*/  IADD3 R9, PT, PT, R2, R5, RZ ;  /* 0x0000000502097210 */ /* 0x010fca0007ffe0ff */
[----:B------:R-:W-:Y:S01]  /*0110*/  STG.E desc[UR4][R6.64], R9 ;  /* 0x0000000906007986 */ /* 0x000fe2000c101904 */
[----:B------:R-:W-:Y:S05]  /*0120*/  EXIT ;  /* 0x000000000000794d */ /* 0x000fea0003800000 */
.L_x_0:
[----:B------:R-:W-:-:S00]  /*0130*/  BRA `(.L_x_0) ;  /* 0xfffffffc00fc7947 */ /* 0x000fc0000383ffff */
[----:B------:R-:W-:-:S00]  /*0140*/  NOP ;  /* 0x0000000000007918 */ /* 0x000fc00000000000 */
        /* <DEDUP_REMOVED lines=11> */
.L_x_1:


//--------------------- .nv.shared.reserved.0     --------------------------
	.section	.nv.shared.reserved.0,"aw",@nobits
	.weak		__nv_reservedSMEM_offset_0_alias
	.size		__nv_reservedSMEM_offset_0_alias, 0, 64
	.other		__nv_reservedSMEM_offset_0_alias,@"STO_CUDA_RESERVED_SHARED STV_DEFAULT"
__nv_reservedSMEM_offset_0_alias:
	.zero		0
	.zero		64


//--------------------- .nv.constant0._Z15vector_additionPiS_S_ --------------------------
	.section	.nv.constant0._Z15vector_additionPiS_S_,"a",@progbits
	.sectionflags	@""
	.align	4
.nv.constant0._Z15vector_additionPiS_S_:
	.zero		920


//--------------------- SYMBOLS --------------------------

	.type		.nv.reservedSmem.offset0,@object
	.size		.nv.reservedSmem.offset0,0x4
